	.headerflags	@"EF_CUDA_TEXMODE_UNIFIED EF_CUDA_64BIT_ADDRESS EF_CUDA_ACCELERATORS EF_CUDA_SM90 EF_CUDA_VIRTUAL_SM(EF_CUDA_SM90)"
	.elftype	@"ET_EXEC"


//--------------------- .nv.info                  --------------------------
	.section	.nv.info,"",@"SHT_CUDA_INFO"
	.align	4


	//----- nvinfo : EIATTR_REGCOUNT
	.align		4
        /*0000*/ 	.byte	0x04, 0x2f
        /*0002*/ 	.short	(.L_1 - .L_0)
	.align		4
.L_0:
        /*0004*/ 	.word	index@(triton_poi_fused__prelu_kernel_add_mul_21)
        /*0008*/ 	.word	0x00000014


	//----- nvinfo : EIATTR_MIN_STACK_SIZE
	.align		4
.L_1:
        /*000c*/ 	.byte	0x04, 0x12
        /*000e*/ 	.short	(.L_3 - .L_2)
	.align		4
.L_2:
        /*0010*/ 	.word	index@(triton_poi_fused__prelu_kernel_add_mul_21)
        /*0014*/ 	.word	0x00000000


	//----- nvinfo : EIATTR_FRAME_SIZE
	.align		4
.L_3:
        /*0018*/ 	.byte	0x04, 0x11
        /*001a*/ 	.short	(.L_5 - .L_4)
	.align		4
.L_4:
        /*001c*/ 	.word	index@(triton_poi_fused__prelu_kernel_add_mul_21)
        /*0020*/ 	.word	0x00000000


	//----- nvinfo : EIATTR_MIN_STACK_SIZE
	.align		4
.L_5:
        /*0024*/ 	.byte	0x04, 0x12
        /*0026*/ 	.short	(.L_7 - .L_6)
	.align		4
.L_6:
        /*0028*/ 	.word	index@(triton_poi_fused__prelu_kernel_add_mul_21)
        /*002c*/ 	.word	0x00000000
.L_7:


//--------------------- .nv.info.triton_poi_fused__prelu_kernel_add_mul_21 --------------------------
	.section	.nv.info.triton_poi_fused__prelu_kernel_add_mul_21,"",@"SHT_CUDA_INFO"
	.sectionflags	@""
	.align	4


	//----- nvinfo : EIATTR_CUDA_API_VERSION
	.align		4
        /*0000*/ 	.byte	0x04, 0x37
        /*0002*/ 	.short	(.L_9 - .L_8)
.L_8:
        /*0004*/ 	.word	0x0000007c


	//----- nvinfo : EIATTR_KPARAM_INFO
	.align		4
.L_9:
        /*0008*/ 	.byte	0x04, 0x17
        /*000a*/ 	.short	(.L_11 - .L_10)
.L_10:
        /*000c*/ 	.word	0x00000000
        /*0010*/ 	.short	0x0005
        /*0012*/ 	.short	0x0028
        /*0014*/ 	.byte	0x00, 0xf0, 0x11, 0x00


	//----- nvinfo : EIATTR_KPARAM_INFO
	.align		4
.L_11:
        /*0018*/ 	.byte	0x04, 0x17
        /*001a*/ 	.short	(.L_13 - .L_12)
.L_12:
        /*001c*/ 	.word	0x00000000
        /*0020*/ 	.short	0x0004
        /*0022*/ 	.short	0x0020
        /*0024*/ 	.byte	0x00, 0xf4, 0x21, 0x00


	//----- nvinfo : EIATTR_KPARAM_INFO
	.align		4
.L_13:
        /*0028*/ 	.byte	0x04, 0x17
        /*002a*/ 	.short	(.L_15 - .L_14)
.L_14:
        /*002c*/ 	.word	0x00000000
        /*0030*/ 	.short	0x0003
        /*0032*/ 	.short	0x0018
        /*0034*/ 	.byte	0x00, 0xf4, 0x21, 0x00


	//----- nvinfo : EIATTR_KPARAM_INFO
	.align		4
.L_15:
        /*0038*/ 	.byte	0x04, 0x17
        /*003a*/ 	.short	(.L_17 - .L_16)
.L_16:
        /*003c*/ 	.word	0x00000000
        /*0040*/ 	.short	0x0002
        /*0042*/ 	.short	0x0010
        /*0044*/ 	.byte	0x00, 0xf4, 0x21, 0x00


	//----- nvinfo : EIATTR_KPARAM_INFO
	.align		4
.L_17:
        /*0048*/ 	.byte	0x04, 0x17
        /*004a*/ 	.short	(.L_19 - .L_18)
.L_18:
        /*004c*/ 	.word	0x00000000
        /*0050*/ 	.short	0x0001
        /*0052*/ 	.short	0x0008
        /*0054*/ 	.byte	0x00, 0xf4, 0x21, 0x00


	//----- nvinfo : EIATTR_KPARAM_INFO
	.align		4
.L_19:
        /*0058*/ 	.byte	0x04, 0x17
        /*005a*/ 	.short	(.L_21 - .L_20)
.L_20:
        /*005c*/ 	.word	0x00000000
        /*0060*/ 	.short	0x0000
        /*0062*/ 	.short	0x0000
        /*0064*/ 	.byte	0x00, 0xf4, 0x21, 0x00


	//----- nvinfo : EIATTR_SPARSE_MMA_MASK
	.align		4
.L_21:
        /*0068*/ 	.byte	0x03, 0x50
        /*006a*/ 	.short	0x0000


	//----- nvinfo : EIATTR_MAXREG_COUNT
	.align		4
        /*006c*/ 	.byte	0x03, 0x1b
        /*006e*/ 	.short	0x00ff


	//----- nvinfo : EIATTR_EXIT_INSTR_OFFSETS
	.align		4
        /*0070*/ 	.byte	0x04, 0x1c
        /*0072*/ 	.short	(.L_23 - .L_22)


	//   ....[0]....
.L_22:
        /*0074*/ 	.word	0x00000550


	//----- nvinfo : EIATTR_REQNTID
	.align		4
.L_23:
        /*0078*/ 	.byte	0x04, 0x10
        /*007a*/ 	.short	(.L_25 - .L_24)
.L_24:
        /*007c*/ 	.word	0x00000080
        /*0080*/ 	.word	0x00000001
        /*0084*/ 	.word	0x00000001


	//----- nvinfo : EIATTR_CBANK_PARAM_SIZE
	.align		4
.L_25:
        /*0088*/ 	.byte	0x03, 0x19
        /*008a*/ 	.short	0x002c


	//----- nvinfo : EIATTR_PARAM_CBANK
	.align		4
        /*008c*/ 	.byte	0x04, 0x0a
        /*008e*/ 	.short	(.L_27 - .L_26)
	.align		4
.L_26:
        /*0090*/ 	.word	index@(.nv.constant0.triton_poi_fused__prelu_kernel_add_mul_21)
        /*0094*/ 	.short	0x0210
        /*0096*/ 	.short	0x002c


	//----- nvinfo : EIATTR_SW_WAR
	.align		4
.L_27:
        /*0098*/ 	.byte	0x04, 0x36
        /*009a*/ 	.short	(.L_29 - .L_28)
.L_28:
        /*009c*/ 	.word	0x00000008
.L_29:


//--------------------- .nv.callgraph             --------------------------
	.section	.nv.callgraph,"",@"SHT_CUDA_CALLGRAPH"
	.align	4
	.sectionentsize	8
	.align		4
        /*0000*/ 	.word	0x00000000
	.align		4
        /*0004*/ 	.word	0xffffffff
	.align		4
        /*0008*/ 	.word	0x00000000
	.align		4
        /*000c*/ 	.word	0xfffffffe
	.align		4
        /*0010*/ 	.word	0x00000000
	.align		4
        /*0014*/ 	.word	0xfffffffd
	.align		4
        /*0018*/ 	.word	0x00000000
	.align		4
        /*001c*/ 	.word	0xfffffffc


//--------------------- .text.triton_poi_fused__prelu_kernel_add_mul_21 --------------------------
	.section	.text.triton_poi_fused__prelu_kernel_add_mul_21,"ax",@progbits
	.sectionflags	@"SHF_BARRIERS=1"
	.align	128
        .global         triton_poi_fused__prelu_kernel_add_mul_21
        .type           triton_poi_fused__prelu_kernel_add_mul_21,@function
        .size           triton_poi_fused__prelu_kernel_add_mul_21,(.L_x_1 - triton_poi_fused__prelu_kernel_add_mul_21)
        .other          triton_poi_fused__prelu_kernel_add_mul_21,@"STO_CUDA_ENTRY STV_DEFAULT"
triton_poi_fused__prelu_kernel_add_mul_21:
.text.triton_poi_fused__prelu_kernel_add_mul_21:
[----:B------:R-:W-:Y:S01]  /*0000*/  LDC R1, c[0x0][0x28] ;  /* 0x00000a00ff017b82 */ /* 0x000fe20000000800 */
[----:B------:R-:W1:Y:S07]  /*0010*/  S2R R5, SR_TID.X ;  /* 0x0000000000057919 */ /* 0x000e6e0000002100 */
[----:B------:R-:W2:Y:S01]  /*0020*/  LDC.64 R2, c[0x0][0x220] ;  /* 0x00008800ff027b82 */ /* 0x000ea20000000a00 */
[----:B------:R-:W-:Y:S01]  /*0030*/  ULDC.64 UR6, c[0x0][0x208] ;  /* 0x0000820000067ab9 */ /* 0x000fe20000000a00 */
[----:B------:R-:W3:Y:S06]  /*0040*/  S2R R4, SR_CTAID.X ;  /* 0x0000000000047919 */ /* 0x000eec0000002500 */
[----:B------:R-:W4:Y:S08]  /*0050*/  LDC.64 R12, c[0x0][0x218] ;  /* 0x00008600ff0c7b82 */ /* 0x000f300000000a00 */
[----:B------:R-:W5:Y:S01]  /*0060*/  LDC.64 R14, c[0x0][0x228] ;  /* 0x00008a00ff0e7b82 */ /* 0x000f620000000a00 */
[----:B-1----:R-:W-:Y:S01]  /*0070*/  IMAD.SHL.U32 R7, R5, 0x2, RZ ;  /* 0x0000000205077824 */ /* 0x002fe200078e00ff */
[----:B---3--:R-:W-:-:S04]  /*0080*/  SHF.R.S32.HI R0, RZ, 0x17, R4 ;  /* 0x00000017ff007819 */ /* 0x008fc80000011404 */
[----:B------:R-:W-:Y:S02]  /*0090*/  LOP3.LUT R7, R7, 0xfe, RZ, 0xc0, !PT ;  /* 0x000000fe07077812 */ /* 0x000fe400078ec0ff */
[----:B------:R-:W-:Y:S02]  /*00a0*/  SGXT R0, R0, 0x1 ;  /* 0x000000010000781a */ /* 0x000fe40000000200 */
[----:B------:R-:W-:-:S04]  /*00b0*/  PRMT R11, R7, 0x6540, R4 ;  /* 0x00006540070b7816 */ /* 0x000fc80000000004 */
[CC--:B------:R-:W-:Y:S02]  /*00c0*/  LEA.HI R6, R0.reuse, R11.reuse, RZ, 0x6 ;  /* 0x0000000b00067211 */ /* 0x0c0fe400078f30ff */
[----:B------:R-:W-:Y:S02]  /*00d0*/  LEA.HI R8, R0, R11, RZ, 0xe ;  /* 0x0000000b00087211 */ /* 0x000fe400078f70ff */
[----:B------:R-:W-:Y:S02]  /*00e0*/  LOP3.LUT R6, R6, 0xffffffc0, RZ, 0xc0, !PT ;  /* 0xffffffc006067812 */ /* 0x000fe400078ec0ff */
[----:B------:R-:W-:-:S03]  /*00f0*/  SHF.R.S32.HI R8, RZ, 0xe, R8 ;  /* 0x0000000eff087819 */ /* 0x000fc60000011408 */
[----:B------:R-:W-:-:S05]  /*0100*/  IMAD.IADD R17, R11, 0x1, -R6 ;  /* 0x000000010b117824 */ /* 0x000fca00078e0a06 */
[----:B------:R-:W-:-:S05]  /*0110*/  LEA R9, R8, R17, 0x6 ;  /* 0x0000001108097211 */ /* 0x000fca00078e30ff */
[----:B--2---:R-:W-:Y:S02]  /*0120*/  IMAD.WIDE R2, R9, 0x4, R2 ;  /* 0x0000000409027825 */ /* 0x004fe400078e0202 */
[----:B------:R-:W1:Y:S04]  /*0130*/  LDC.64 R8, c[0x0][0x210] ;  /* 0x00008400ff087b82 */ /* 0x000e680000000a00 */
[----:B------:R-:W2:Y:S01]  /*0140*/  LDG.E.EL.64 R2, desc[UR6][R2.64] ;  /* 0x0000000602027981 */ /* 0x000ea2000c2e1b00 */
[----:B----4-:R-:W-:-:S06]  /*0150*/  IMAD.WIDE R12, R17, 0x4, R12 ;  /* 0x00000004110c7825 */ /* 0x010fcc00078e020c */
[----:B------:R-:W3:Y:S01]  /*0160*/  LDG.E.EL.64 R12, desc[UR6][R12.64] ;  /* 0x000000060c0c7981 */ /* 0x000ee2000c2e1b00 */
[----:B-1----:R-:W-:-:S06]  /*0170*/  IMAD.WIDE R8, R11, 0x4, R8 ;  /* 0x000000040b087825 */ /* 0x002fcc00078e0208 */
[----:B------:R-:W4:Y:S01]  /*0180*/  LDG.E.64 R8, desc[UR6][R8.64] ;  /* 0x0000000608087981 */ /* 0x000f22000c1e1b00 */
[----:B-----5:R-:W-:-:S06]  /*0190*/  IMAD.WIDE R10, R11, 0x4, R14 ;  /* 0x000000040b0a7825 */ /* 0x020fcc00078e020e */
[----:B------:R-:W5:Y:S01]  /*01a0*/  LDG.E.64 R10, desc[UR6][R10.64] ;  /* 0x000000060a0a7981 */ /* 0x000f62000c1e1b00 */
[----:B------:R-:W1:Y:S01]  /*01b0*/  S2UR UR5, SR_CgaCtaId ;  /* 0x00000000000579c3 */ /* 0x000e620000008800 */
[----:B------:R-:W-:Y:S01]  /*01c0*/  IMAD.MOV.U32 R15, RZ, RZ, 0x3e800000 ;  /* 0x3e800000ff0f7424 */ /* 0x000fe200078e00ff */
[----:B------:R-:W-:Y:S02]  /*01d0*/  UMOV UR4, 0x400 ;  /* 0x0000040000047882 */ /* 0x000fe40000000000 */
[----:B-1----:R-:W-:Y:S01]  /*01e0*/  UPRMT UR4, UR5, 0x654, UR4 ;  /* 0x0000065405047896 */ /* 0x002fe20008000004 */
[----:B------:R-:W-:Y:S01]  /*01f0*/  LOP3.LUT R5, R5, 0x7f, RZ, 0xc0, !PT ;  /* 0x0000007f05057812 */ /* 0x000fe200078ec0ff */
[----:B--2---:R-:W-:Y:S01]  /*0200*/  FADD R6, RZ, -R2 ;  /* 0x80000002ff067221 */ /* 0x004fe20000000000 */
[----:B------:R-:W-:-:S03]  /*0210*/  FADD R3, RZ, -R3 ;  /* 0x80000003ff037221 */ /* 0x000fc60000000000 */
[----:B------:R-:W-:Y:S01]  /*0220*/  FMUL R6, R6, 1.4426950216293334961 ;  /* 0x3fb8aa3b06067820 */ /* 0x000fe20000400000 */
[----:B------:R-:W-:-:S04]  /*0230*/  FMUL R3, R3, 1.4426950216293334961 ;  /* 0x3fb8aa3b03037820 */ /* 0x000fc80000400000 */
[----:B------:R-:W-:Y:S02]  /*0240*/  FSETP.GEU.AND P0, PT, R6, -126, PT ;  /* 0xc2fc00000600780b */ /* 0x000fe40003f0e000 */
[----:B------:R-:W-:-:S11]  /*0250*/  FSETP.GEU.AND P1, PT, R3, -126, PT ;  /* 0xc2fc00000300780b */ /* 0x000fd60003f2e000 */
[----:B------:R-:W-:Y:S02]  /*0260*/  @!P0 FMUL R6, R6, 0.5 ;  /* 0x3f00000006068820 */ /* 0x000fe40000400000 */
[----:B------:R-:W-:Y:S02]  /*0270*/  @!P1 FMUL R3, R3, 0.5 ;  /* 0x3f00000003039820 */ /* 0x000fe40000400000 */
[----:B------:R-:W1:Y:S08]  /*0280*/  MUFU.EX2 R2, R6 ;  /* 0x0000000600027308 */ /* 0x000e700000000800 */
[----:B------:R-:W2:Y:S01]  /*0290*/  MUFU.EX2 R14, R3 ;  /* 0x00000003000e7308 */ /* 0x000ea20000000800 */
[----:B-1----:R-:W-:-:S04]  /*02a0*/  @!P0 FMUL R2, R2, R2 ;  /* 0x0000000202028220 */ /* 0x002fc80000400000 */
[----:B------:R-:W-:Y:S01]  /*02b0*/  FADD R2, R2, 1 ;  /* 0x3f80000002027421 */ /* 0x000fe20000000000 */
[----:B--2---:R-:W-:-:S04]  /*02c0*/  @!P1 FMUL R14, R14, R14 ;  /* 0x0000000e0e0e9220 */ /* 0x004fc80000400000 */
[----:B------:R-:W-:Y:S01]  /*02d0*/  FADD R14, R14, 1 ;  /* 0x3f8000000e0e7421 */ /* 0x000fe20000000000 */
[----:B------:R-:W-:-:S04]  /*02e0*/  FSETP.GT.AND P2, PT, R2, 8.50705917302346158658e+37, PT ;  /* 0x7e8000000200780b */ /* 0x000fc80003f44000 */
[----:B------:R-:W-:-:S09]  /*02f0*/  FSETP.GT.AND P3, PT, R14, 8.50705917302346158658e+37, PT ;  /* 0x7e8000000e00780b */ /* 0x000fd20003f64000 */
[----:B------:R-:W-:-:S04]  /*0300*/  @P2 FMUL R2, R2, 0.25 ;  /* 0x3e80000002022820 */ /* 0x000fc80000400000 */
[----:B------:R-:W-:Y:S02]  /*0310*/  @P3 FMUL R14, R14, 0.25 ;  /* 0x3e8000000e0e3820 */ /* 0x000fe40000400000 */
[----:B------:R-:W1:Y:S01]  /*0320*/  MUFU.RCP R2, R2 ;  /* 0x0000000200027308 */ /* 0x000e620000001000 */
[----:B----4-:R-:W-:Y:S02]  /*0330*/  FSETP.GT.AND P1, PT, R9, RZ, PT ;  /* 0x000000ff0900720b */ /* 0x010fe40003f24000 */
[----:B------:R-:W-:-:S05]  /*0340*/  FSETP.GT.AND P0, PT, R8, RZ, PT ;  /* 0x000000ff0800720b */ /* 0x000fca0003f04000 */
[----:B------:R-:W2:Y:S01]  /*0350*/  MUFU.RCP R14, R14 ;  /* 0x0000000e000e7308 */ /* 0x000ea20000001000 */
[C---:B------:R-:W-:Y:S02]  /*0360*/  FSEL R3, R15.reuse, 1, P2 ;  /* 0x3f8000000f037808 */ /* 0x040fe40001000000 */
[----:B------:R-:W-:-:S03]  /*0370*/  FSEL R15, R15, 1, P3 ;  /* 0x3f8000000f0f7808 */ /* 0x000fc60001800000 */
[----:B---3--:R-:W-:Y:S01]  /*0380*/  @!P1 FMUL R9, R9, R13 ;  /* 0x0000000d09099220 */ /* 0x008fe20000400000 */
[----:B-1----:R-:W-:Y:S01]  /*0390*/  FMUL R3, R2, R3 ;  /* 0x0000000302037220 */ /* 0x002fe20000400000 */
[----:B------:R-:W-:Y:S01]  /*03a0*/  @!P0 FMUL R8, R8, R12 ;  /* 0x0000000c08088220 */ /* 0x000fe20000400000 */
[----:B--2---:R-:W-:-:S03]  /*03b0*/  FMUL R2, R14, R15 ;  /* 0x0000000f0e027220 */ /* 0x004fc60000400000 */
[----:B-----5:R-:W-:Y:S01]  /*03c0*/  FFMA R10, R8, R3, R10 ;  /* 0x00000003080a7223 */ /* 0x020fe2000000000a */
[----:B------:R-:W-:Y:S01]  /*03d0*/  FFMA R11, R9, R2, R11 ;  /* 0x00000002090b7223 */ /* 0x000fe2000000000b */
[----:B------:R-:W-:Y:S01]  /*03e0*/  LEA R9, R7, UR4, 0x2 ;  /* 0x0000000407097c11 */ /* 0x000fe2000f8e10ff */
[----:B------:R-:W1:Y:S04]  /*03f0*/  LDC.64 R2, c[0x0][0x230] ;  /* 0x00008c00ff027b82 */ /* 0x000e680000000a00 */
[----:B------:R-:W-:Y:S01]  /*0400*/  STS.64 [R9], R10 ;  /* 0x0000000a09007388 */ /* 0x000fe20000000a00 */
[----:B------:R-:W-:-:S03]  /*0410*/  LEA R12, R5, UR4, 0x2 ;  /* 0x00000004050c7c11 */ /* 0x000fc6000f8e10ff */
[----:B------:R-:W-:Y:S01]  /*0420*/  BAR.SYNC.DEFER_BLOCKING 0x0 ;  /* 0x0000000000007b1d */ /* 0x000fe20000010000 */
[----:B------:R-:W-:-:S04]  /*0430*/  PRMT R5, R5, 0x6540, R4 ;  /* 0x0000654005057816 */ /* 0x000fc80000000004 */
[----:B------:R-:W-:Y:S01]  /*0440*/  LOP3.LUT R7, R5, 0x80, RZ, 0xfc, !PT ;  /* 0x0000008005077812 */ /* 0x000fe200078efcff */
[----:B------:R-:W2:Y:S04]  /*0450*/  LDS R13, [R12] ;  /* 0x000000000c0d7984 */ /* 0x000ea80000000800 */
[----:B------:R-:W3:Y:S01]  /*0460*/  LDS R15, [R12+0x200] ;  /* 0x000200000c0f7984 */ /* 0x000ee20000000800 */
[C---:B------:R-:W-:Y:S02]  /*0470*/  LEA.HI R4, R0.reuse, R5, RZ, 0x6 ;  /* 0x0000000500047211 */ /* 0x040fe400078f30ff */
[----:B------:R-:W-:Y:S02]  /*0480*/  LEA.HI R6, R0, R7, RZ, 0x6 ;  /* 0x0000000700067211 */ /* 0x000fe400078f30ff */
[----:B------:R-:W-:-:S02]  /*0490*/  LOP3.LUT R0, R4, 0xffffffc0, RZ, 0xc0, !PT ;  /* 0xffffffc004007812 */ /* 0x000fc400078ec0ff */
[----:B------:R-:W-:Y:S02]  /*04a0*/  LOP3.LUT R8, R6, 0xffffffc0, RZ, 0xc0, !PT ;  /* 0xffffffc006087812 */ /* 0x000fe400078ec0ff */
[----:B------:R-:W-:Y:S02]  /*04b0*/  IADD3 R5, R5, -R0, RZ ;  /* 0x8000000005057210 */ /* 0x000fe40007ffe0ff */
[----:B------:R-:W-:Y:S02]  /*04c0*/  SHF.R.S32.HI R4, RZ, 0x6, R4 ;  /* 0x00000006ff047819 */ /* 0x000fe40000011404 */
[----:B------:R-:W-:Y:S02]  /*04d0*/  IADD3 R7, R7, -R8, RZ ;  /* 0x8000000807077210 */ /* 0x000fe40007ffe0ff */
[----:B------:R-:W-:Y:S01]  /*04e0*/  SHF.R.S32.HI R6, RZ, 0x6, R6 ;  /* 0x00000006ff067819 */ /* 0x000fe20000011406 */
[----:B------:R-:W-:-:S04]  /*04f0*/  IMAD R5, R4, 0x83, R5 ;  /* 0x0000008304057824 */ /* 0x000fc800078e0205 */
[----:B------:R-:W-:Y:S02]  /*0500*/  IMAD R7, R6, 0x83, R7 ;  /* 0x0000008306077824 */ /* 0x000fe400078e0207 */
[----:B-1----:R-:W-:-:S04]  /*0510*/  IMAD.WIDE R4, R5, 0x4, R2 ;  /* 0x0000000405047825 */ /* 0x002fc800078e0202 */
[----:B------:R-:W-:Y:S01]  /*0520*/  IMAD.WIDE R2, R7, 0x4, R2 ;  /* 0x0000000407027825 */ /* 0x000fe200078e0202 */
[----:B--2---:R-:W-:Y:S04]  /*0530*/  STG.E desc[UR6][R4.64], R13 ;  /* 0x0000000d04007986 */ /* 0x004fe8000c101906 */
[----:B---3--:R-:W-:Y:S01]  /*0540*/  STG.E desc[UR6][R2.64], R15 ;  /* 0x0000000f02007986 */ /* 0x008fe2000c101906 */
[----:B------:R-:W-:Y:S05]  /*0550*/  EXIT ;  /* 0x000000000000794d */ /* 0x000fea0003800000 */
.L_x_0:
[----:B------:R-:W-:-:S00]  /*0560*/  BRA `(.L_x_0) ;  /* 0xfffffffc00fc7947 */ /* 0x000fc0000383ffff */
[----:B------:R-:W-:-:S00]  /*0570*/  NOP ;  /* 0x0000000000007918 */ /* 0x000fc00000000000 */
        /* <DEDUP_REMOVED lines=8> */
.L_x_1:


//--------------------- .nv.shared.triton_poi_fused__prelu_kernel_add_mul_21 --------------------------
	.section	.nv.shared.triton_poi_fused__prelu_kernel_add_mul_21,"aw",@nobits
	.sectionflags	@""
	.align	16
	.zero		1024


//--------------------- .nv.constant0.triton_poi_fused__prelu_kernel_add_mul_21 --------------------------
	.section	.nv.constant0.triton_poi_fused__prelu_kernel_add_mul_21,"a",@progbits
	.sectionflags	@""
	.align	4
.nv.constant0.triton_poi_fused__prelu_kernel_add_mul_21:
	.zero		572
